	.headerflags	@"EF_CUDA_TEXMODE_UNIFIED EF_CUDA_64BIT_ADDRESS EF_CUDA_ACCELERATORS EF_CUDA_SM90 EF_CUDA_VIRTUAL_SM(EF_CUDA_SM90)"
	.elftype	@"ET_EXEC"


//--------------------- .nv.info                  --------------------------
	.section	.nv.info,"",@"SHT_CUDA_INFO"
	.align	4


	//----- nvinfo : EIATTR_REGCOUNT
	.align		4
        /*0000*/ 	.byte	0x04, 0x2f
        /*0002*/ 	.short	(.L_3 - .L_2)
	.align		4
.L_2:
        /*0004*/ 	.word	index@(triton_poi_fused__native_batch_norm_legit_no_training_add_relu_11)
        /*0008*/ 	.word	0x00000020


	//----- nvinfo : EIATTR_MIN_STACK_SIZE
	.align		4
.L_3:
        /*000c*/ 	.byte	0x04, 0x12
        /*000e*/ 	.short	(.L_5 - .L_4)
	.align		4
.L_4:
        /*0010*/ 	.word	index@(triton_poi_fused__native_batch_norm_legit_no_training_add_relu_11)
        /*0014*/ 	.word	0x00000000


	//----- nvinfo : EIATTR_FRAME_SIZE
	.align		4
.L_5:
        /*0018*/ 	.byte	0x04, 0x11
        /*001a*/ 	.short	(.L_7 - .L_6)
	.align		4
.L_6:
        /*001c*/ 	.word	index@(triton_poi_fused__native_batch_norm_legit_no_training_add_relu_11)
        /*0020*/ 	.word	0x00000000


	//----- nvinfo : EIATTR_MIN_STACK_SIZE
	.align		4
.L_7:
        /*0024*/ 	.byte	0x04, 0x12
        /*0026*/ 	.short	(.L_9 - .L_8)
	.align		4
.L_8:
        /*0028*/ 	.word	index@(triton_poi_fused__native_batch_norm_legit_no_training_add_relu_11)
        /*002c*/ 	.word	0x00000000
.L_9:


//--------------------- .nv.info.triton_poi_fused__native_batch_norm_legit_no_training_add_relu_11 --------------------------
	.section	.nv.info.triton_poi_fused__native_batch_norm_legit_no_training_add_relu_11,"",@"SHT_CUDA_INFO"
	.sectionflags	@""
	.align	4


	//----- nvinfo : EIATTR_CUDA_API_VERSION
	.align		4
        /*0000*/ 	.byte	0x04, 0x37
        /*0002*/ 	.short	(.L_11 - .L_10)
.L_10:
        /*0004*/ 	.word	0x0000007c


	//----- nvinfo : EIATTR_KPARAM_INFO
	.align		4
.L_11:
        /*0008*/ 	.byte	0x04, 0x17
        /*000a*/ 	.short	(.L_13 - .L_12)
.L_12:
        /*000c*/ 	.word	0x00000000
        /*0010*/ 	.short	0x000b
        /*0012*/ 	.short	0x0058
        /*0014*/ 	.byte	0x00, 0xf0, 0x11, 0x00


	//----- nvinfo : EIATTR_KPARAM_INFO
	.align		4
.L_13:
        /*0018*/ 	.byte	0x04, 0x17
        /*001a*/ 	.short	(.L_15 - .L_14)
.L_14:
        /*001c*/ 	.word	0x00000000
        /*0020*/ 	.short	0x000a
        /*0022*/ 	.short	0x0050
        /*0024*/ 	.byte	0x00, 0xf4, 0x21, 0x00


	//----- nvinfo : EIATTR_KPARAM_INFO
	.align		4
.L_15:
        /*0028*/ 	.byte	0x04, 0x17
        /*002a*/ 	.short	(.L_17 - .L_16)
.L_16:
        /*002c*/ 	.word	0x00000000
        /*0030*/ 	.short	0x0009
        /*0032*/ 	.short	0x0048
        /*0034*/ 	.byte	0x00, 0xf4, 0x21, 0x00


	//----- nvinfo : EIATTR_KPARAM_INFO
	.align		4
.L_17:
        /*0038*/ 	.byte	0x04, 0x17
        /*003a*/ 	.short	(.L_19 - .L_18)
.L_18:
        /*003c*/ 	.word	0x00000000
        /*0040*/ 	.short	0x0008
        /*0042*/ 	.short	0x0040
        /*0044*/ 	.byte	0x00, 0xf4, 0x21, 0x00


	//----- nvinfo : EIATTR_KPARAM_INFO
	.align		4
.L_19:
        /*0048*/ 	.byte	0x04, 0x17
        /*004a*/ 	.short	(.L_21 - .L_20)
.L_20:
        /*004c*/ 	.word	0x00000000
        /*0050*/ 	.short	0x0007
        /*0052*/ 	.short	0x0038
        /*0054*/ 	.byte	0x00, 0xf4, 0x21, 0x00


	//----- nvinfo : EIATTR_KPARAM_INFO
	.align		4
.L_21:
        /*0058*/ 	.byte	0x04, 0x17
        /*005a*/ 	.short	(.L_23 - .L_22)
.L_22:
        /*005c*/ 	.word	0x00000000
        /*0060*/ 	.short	0x0006
        /*0062*/ 	.short	0x0030
        /*0064*/ 	.byte	0x00, 0xf4, 0x21, 0x00


	//----- nvinfo : EIATTR_KPARAM_INFO
	.align		4
.L_23:
        /*0068*/ 	.byte	0x04, 0x17
        /*006a*/ 	.short	(.L_25 - .L_24)
.L_24:
        /*006c*/ 	.word	0x00000000
        /*0070*/ 	.short	0x0005
        /*0072*/ 	.short	0x0028
        /*0074*/ 	.byte	0x00, 0xf4, 0x21, 0x00


	//----- nvinfo : EIATTR_KPARAM_INFO
	.align		4
.L_25:
        /*0078*/ 	.byte	0x04, 0x17
        /*007a*/ 	.short	(.L_27 - .L_26)
.L_26:
        /*007c*/ 	.word	0x00000000
        /*0080*/ 	.short	0x0004
        /*0082*/ 	.short	0x0020
        /*0084*/ 	.byte	0x00, 0xf4, 0x21, 0x00


	//----- nvinfo : EIATTR_KPARAM_INFO
	.align		4
.L_27:
        /*0088*/ 	.byte	0x04, 0x17
        /*008a*/ 	.short	(.L_29 - .L_28)
.L_28:
        /*008c*/ 	.word	0x00000000
        /*0090*/ 	.short	0x0003
        /*0092*/ 	.short	0x0018
        /*0094*/ 	.byte	0x00, 0xf4, 0x21, 0x00


	//----- nvinfo : EIATTR_KPARAM_INFO
	.align		4
.L_29:
        /*0098*/ 	.byte	0x04, 0x17
        /*009a*/ 	.short	(.L_31 - .L_30)
.L_30:
        /*009c*/ 	.word	0x00000000
        /*00a0*/ 	.short	0x0002
        /*00a2*/ 	.short	0x0010
        /*00a4*/ 	.byte	0x00, 0xf4, 0x21, 0x00


	//----- nvinfo : EIATTR_KPARAM_INFO
	.align		4
.L_31:
        /*00a8*/ 	.byte	0x04, 0x17
        /*00aa*/ 	.short	(.L_33 - .L_32)
.L_32:
        /*00ac*/ 	.word	0x00000000
        /*00b0*/ 	.short	0x0001
        /*00b2*/ 	.short	0x0008
        /*00b4*/ 	.byte	0x00, 0xf4, 0x21, 0x00


	//----- nvinfo : EIATTR_KPARAM_INFO
	.align		4
.L_33:
        /*00b8*/ 	.byte	0x04, 0x17
        /*00ba*/ 	.short	(.L_35 - .L_34)
.L_34:
        /*00bc*/ 	.word	0x00000000
        /*00c0*/ 	.short	0x0000
        /*00c2*/ 	.short	0x0000
        /*00c4*/ 	.byte	0x00, 0xf4, 0x21, 0x00


	//----- nvinfo : EIATTR_SPARSE_MMA_MASK
	.align		4
.L_35:
        /*00c8*/ 	.byte	0x03, 0x50
        /*00ca*/ 	.short	0x0000


	//----- nvinfo : EIATTR_MAXREG_COUNT
	.align		4
        /*00cc*/ 	.byte	0x03, 0x1b
        /*00ce*/ 	.short	0x00ff


	//----- nvinfo : EIATTR_EXIT_INSTR_OFFSETS
	.align		4
        /*00d0*/ 	.byte	0x04, 0x1c
        /*00d2*/ 	.short	(.L_37 - .L_36)


	//   ....[0]....
.L_36:
        /*00d4*/ 	.word	0x00000680


	//----- nvinfo : EIATTR_REQNTID
	.align		4
.L_37:
        /*00d8*/ 	.byte	0x04, 0x10
        /*00da*/ 	.short	(.L_39 - .L_38)
.L_38:
        /*00dc*/ 	.word	0x00000100
        /*00e0*/ 	.word	0x00000001
        /*00e4*/ 	.word	0x00000001


	//----- nvinfo : EIATTR_CBANK_PARAM_SIZE
	.align		4
.L_39:
        /*00e8*/ 	.byte	0x03, 0x19
        /*00ea*/ 	.short	0x005c


	//----- nvinfo : EIATTR_PARAM_CBANK
	.align		4
        /*00ec*/ 	.byte	0x04, 0x0a
        /*00ee*/ 	.short	(.L_41 - .L_40)
	.align		4
.L_40:
        /*00f0*/ 	.word	index@(.nv.constant0.triton_poi_fused__native_batch_norm_legit_no_training_add_relu_11)
        /*00f4*/ 	.short	0x0210
        /*00f6*/ 	.short	0x005c


	//----- nvinfo : EIATTR_SW_WAR
	.align		4
.L_41:
        /*00f8*/ 	.byte	0x04, 0x36
        /*00fa*/ 	.short	(.L_43 - .L_42)
.L_42:
        /*00fc*/ 	.word	0x00000008
.L_43:


//--------------------- .nv.callgraph             --------------------------
	.section	.nv.callgraph,"",@"SHT_CUDA_CALLGRAPH"
	.align	4
	.sectionentsize	8
	.align		4
        /*0000*/ 	.word	0x00000000
	.align		4
        /*0004*/ 	.word	0xffffffff
	.align		4
        /*0008*/ 	.word	0x00000000
	.align		4
        /*000c*/ 	.word	0xfffffffe
	.align		4
        /*0010*/ 	.word	0x00000000
	.align		4
        /*0014*/ 	.word	0xfffffffd
	.align		4
        /*0018*/ 	.word	0x00000000
	.align		4
        /*001c*/ 	.word	0xfffffffc


//--------------------- .nv.constant4             --------------------------
	.section	.nv.constant4,"a",@progbits
	.align	8
	.align		8
.nv.constant4:
        /*0000*/ 	.dword	_$_str
	.align		8
        /*0008*/ 	.dword	_$_str_$_2


//--------------------- .text.triton_poi_fused__native_batch_norm_legit_no_training_add_relu_11 --------------------------
	.section	.text.triton_poi_fused__native_batch_norm_legit_no_training_add_relu_11,"ax",@progbits
	.align	128
        .global         triton_poi_fused__native_batch_norm_legit_no_training_add_relu_11
        .type           triton_poi_fused__native_batch_norm_legit_no_training_add_relu_11,@function
        .size           triton_poi_fused__native_batch_norm_legit_no_training_add_relu_11,(.L_x_1 - triton_poi_fused__native_batch_norm_legit_no_training_add_relu_11)
        .other          triton_poi_fused__native_batch_norm_legit_no_training_add_relu_11,@"STO_CUDA_ENTRY STV_DEFAULT"
triton_poi_fused__native_batch_norm_legit_no_training_add_relu_11:
.text.triton_poi_fused__native_batch_norm_legit_no_training_add_relu_11:
[----:B------:R-:W-:Y:S01]  /*0000*/  LDC R1, c[0x0][0x28] ;  /* 0x00000a00ff017b82 */ /* 0x000fe20000000800 */
[----:B------:R-:W1:Y:S07]  /*0010*/  S2R R0, SR_TID.X ;  /* 0x0000000000007919 */ /* 0x000e6e0000002100 */
[----:B------:R-:W2:Y:S01]  /*0020*/  LDC.64 R6, c[0x0][0x228] ;  /* 0x00008a00ff067b82 */ /* 0x000ea20000000a00 */
[----:B------:R-:W-:Y:S01]  /*0030*/  ULDC.64 UR4, c[0x0][0x208] ;  /* 0x0000820000047ab9 */ /* 0x000fe20000000a00 */
[----:B------:R-:W3:Y:S06]  /*0040*/  S2R R5, SR_CTAID.X ;  /* 0x0000000000057919 */ /* 0x000eec0000002500 */
[----:B------:R-:W4:Y:S08]  /*0050*/  LDC.64 R12, c[0x0][0x218] ;  /* 0x00008600ff0c7b82 */ /* 0x000f300000000a00 */
[----:B------:R-:W5:Y:S08]  /*0060*/  LDC.64 R14, c[0x0][0x240] ;  /* 0x00009000ff0e7b82 */ /* 0x000f700000000a00 */
[----:B------:R-:W4:Y:S01]  /*0070*/  LDC.64 R16, c[0x0][0x220] ;  /* 0x00008800ff107b82 */ /* 0x000f220000000a00 */
[----:B-1----:R-:W-:-:S07]  /*0080*/  SHF.L.U32 R0, R0, 0x1, RZ ;  /* 0x0000000100007819 */ /* 0x002fce00000006ff */
[----:B------:R-:W1:Y:S01]  /*0090*/  LDC.64 R18, c[0x0][0x248] ;  /* 0x00009200ff127b82 */ /* 0x000e620000000a00 */
[----:B---3--:R-:W-:Y:S02]  /*00a0*/  SHF.R.S32.HI R3, RZ, 0x16, R5 ;  /* 0x00000016ff037819 */ /* 0x008fe40000011405 */
[----:B------:R-:W-:Y:S02]  /*00b0*/  LOP3.LUT R0, R0, 0x1fe, RZ, 0xc0, !PT ;  /* 0x000001fe00007812 */ /* 0x000fe400078ec0ff */
[----:B------:R-:W-:-:S03]  /*00c0*/  SGXT R3, R3, 0x1 ;  /* 0x000000010303781a */ /* 0x000fc60000000200 */
[----:B------:R-:W3:Y:S01]  /*00d0*/  LDC.64 R8, c[0x0][0x238] ;  /* 0x00008e00ff087b82 */ /* 0x000ee20000000a00 */
[----:B------:R-:W-:-:S04]  /*00e0*/  LEA R0, R5, R0, 0x9 ;  /* 0x0000000005007211 */ /* 0x000fc800078e48ff */
[----:B------:R-:W-:-:S03]  /*00f0*/  LEA.HI R4, R3, R0, RZ, 0x7 ;  /* 0x0000000003047211 */ /* 0x000fc600078f38ff */
[----:B------:R-:W1:Y:S01]  /*0100*/  LDC.64 R2, c[0x0][0x250] ;  /* 0x00009400ff027b82 */ /* 0x000e620000000a00 */
[----:B------:R-:W-:-:S04]  /*0110*/  LOP3.LUT R21, R4, 0xffffff80, RZ, 0xc0, !PT ;  /* 0xffffff8004157812 */ /* 0x000fc800078ec0ff */
[----:B------:R-:W-:-:S03]  /*0120*/  IADD3 R21, R0, -R21, RZ ;  /* 0x8000001500157210 */ /* 0x000fc60007ffe0ff */
[----:B------:R-:W3:Y:S02]  /*0130*/  LDC.64 R22, c[0x0][0x230] ;  /* 0x00008c00ff167b82 */ /* 0x000ee40000000a00 */
[----:B--2---:R-:W-:-:S06]  /*0140*/  IMAD.WIDE R6, R21, 0x4, R6 ;  /* 0x0000000415067825 */ /* 0x004fcc00078e0206 */
[----:B------:R-:W2:Y:S01]  /*0150*/  LDG.E.EL.64 R6, desc[UR4][R6.64] ;  /* 0x0000000406067981 */ /* 0x000ea2000c2e1b00 */
[----:B------:R-:W3:Y:S01]  /*0160*/  LDC.64 R10, c[0x0][0x258] ;  /* 0x00009600ff0a7b82 */ /* 0x000ee20000000a00 */
[----:B01----:R-:W-:-:S07]  /*0170*/  IMAD.WIDE R2, R21, 0x4, R2 ;  /* 0x0000000415027825 */ /* 0x003fce00078e0202 */
[----:B------:R-:W0:Y:S01]  /*0180*/  LDC.64 R4, c[0x0][0x260] ;  /* 0x00009800ff047b82 */ /* 0x000e220000000a00 */
[----:B------:R-:W2:Y:S01]  /*0190*/  LDG.E.EL.64 R2, desc[UR4][R2.64] ;  /* 0x0000000402027981 */ /* 0x000ea2000c2e1b00 */
[----:B----4-:R-:W-:-:S04]  /*01a0*/  IMAD.WIDE R12, R0, 0x4, R12 ;  /* 0x00000004000c7825 */ /* 0x010fc800078e020c */
[----:B-----5:R-:W-:Y:S02]  /*01b0*/  IMAD.WIDE R14, R0, 0x4, R14 ;  /* 0x00000004000e7825 */ /* 0x020fe400078e020e */
[----:B------:R-:W4:Y:S02]  /*01c0*/  LDG.E.64 R12, desc[UR4][R12.64] ;  /* 0x000000040c0c7981 */ /* 0x000f24000c1e1b00 */
[C---:B------:R-:W-:Y:S02]  /*01d0*/  IMAD.WIDE R16, R21.reuse, 0x4, R16 ;  /* 0x0000000415107825 */ /* 0x040fe400078e0210 */
[----:B------:R-:W5:Y:S02]  /*01e0*/  LDG.E.64 R14, desc[UR4][R14.64] ;  /* 0x000000040e0e7981 */ /* 0x000f64000c1e1b00 */
[C---:B------:R-:W-:Y:S02]  /*01f0*/  IMAD.WIDE R18, R21.reuse, 0x4, R18 ;  /* 0x0000000415127825 */ /* 0x040fe400078e0212 */
[----:B------:R-:W4:Y:S02]  /*0200*/  LDG.E.EL.64 R16, desc[UR4][R16.64] ;  /* 0x0000000410107981 */ /* 0x000f24000c2e1b00 */
[----:B---3--:R-:W-:-:S02]  /*0210*/  IMAD.WIDE R24, R21, 0x4, R8 ;  /* 0x0000000415187825 */ /* 0x008fc400078e0208 */
[----:B------:R-:W5:Y:S02]  /*0220*/  LDG.E.EL.64 R18, desc[UR4][R18.64] ;  /* 0x0000000412127981 */ /* 0x000f64000c2e1b00 */
[----:B------:R-:W-:-:S04]  /*0230*/  IMAD.WIDE R22, R21, 0x4, R22 ;  /* 0x0000000415167825 */ /* 0x000fc800078e0216 */
[C---:B------:R-:W-:Y:S02]  /*0240*/  IMAD.WIDE R10, R21.reuse, 0x4, R10 ;  /* 0x00000004150a7825 */ /* 0x040fe400078e020a */
[----:B------:R-:W3:Y:S02]  /*0250*/  LDG.E.EL.64 R22, desc[UR4][R22.64] ;  /* 0x0000000416167981 */ /* 0x000ee4000c2e1b00 */
[----:B0-----:R-:W-:Y:S02]  /*0260*/  IMAD.WIDE R8, R21, 0x4, R4 ;  /* 0x0000000415087825 */ /* 0x001fe400078e0204 */
[----:B------:R0:W3:Y:S04]  /*0270*/  LDG.E.EL.64 R4, desc[UR4][R24.64] ;  /* 0x0000000418047981 */ /* 0x0000e8000c2e1b00 */
[----:B------:R-:W3:Y:S04]  /*0280*/  LDG.E.EL.64 R10, desc[UR4][R10.64] ;  /* 0x000000040a0a7981 */ /* 0x000ee8000c2e1b00 */
[----:B------:R-:W3:Y:S01]  /*0290*/  LDG.E.EL.64 R8, desc[UR4][R8.64] ;  /* 0x0000000408087981 */ /* 0x000ee2000c2e1b00 */
[----:B--2---:R-:W-:Y:S01]  /*02a0*/  FADD R6, R6, 9.9999997473787516356e-06 ;  /* 0x3727c5ac06067421 */ /* 0x004fe20000000000 */
[----:B------:R-:W-:-:S05]  /*02b0*/  FADD R7, R7, 9.9999997473787516356e-06 ;  /* 0x3727c5ac07077421 */ /* 0x000fca0000000000 */
[----:B------:R-:W1:Y:S01]  /*02c0*/  MUFU.SQRT R6, R6 ;  /* 0x0000000600067308 */ /* 0x000e620000002000 */
[----:B------:R-:W-:Y:S01]  /*02d0*/  FADD R20, R2, 9.9999997473787516356e-06 ;  /* 0x3727c5ac02147421 */ /* 0x000fe20000000000 */
[----:B------:R-:W-:-:S06]  /*02e0*/  FADD R3, R3, 9.9999997473787516356e-06 ;  /* 0x3727c5ac03037421 */ /* 0x000fcc0000000000 */
[----:B------:R-:W2:Y:S08]  /*02f0*/  MUFU.SQRT R21, R7 ;  /* 0x0000000700157308 */ /* 0x000eb00000002000 */
[----:B------:R-:W4:Y:S01]  /*0300*/  MUFU.SQRT R26, R20 ;  /* 0x00000014001a7308 */ /* 0x000f220000002000 */
[----:B-1----:R-:W-:-:S07]  /*0310*/  FSETP.GT.AND P6, PT, R6, 8.50705917302346158658e+37, PT ;  /* 0x7e8000000600780b */ /* 0x002fce0003fc4000 */
[----:B0-----:R-:W0:Y:S01]  /*0320*/  MUFU.SQRT R25, R3 ;  /* 0x0000000300197308 */ /* 0x001e220000002000 */
[----:B------:R-:W-:Y:S01]  /*0330*/  HFMA2.MMA R2, -RZ, RZ, 1.625, 0 ;  /* 0x3e800000ff027435 */ /* 0x000fe200000001ff */
[----:B------:R-:W-:Y:S02]  /*0340*/  FSETP.GEU.AND P5, PT, R6, 1.175494350822287508e-38, PT ;  /* 0x008000000600780b */ /* 0x000fe40003fae000 */
[C---:B--2---:R-:W-:Y:S02]  /*0350*/  FSETP.GT.AND P4, PT, R21.reuse, 8.50705917302346158658e+37, PT ;  /* 0x7e8000001500780b */ /* 0x044fe40003f84000 */
[C---:B----4-:R-:W-:Y:S02]  /*0360*/  FSETP.GT.AND P3, PT, R26.reuse, 8.50705917302346158658e+37, PT ;  /* 0x7e8000001a00780b */ /* 0x050fe40003f64000 */
[----:B------:R-:W-:Y:S01]  /*0370*/  FSETP.GEU.AND P0, PT, R26, 1.175494350822287508e-38, PT ;  /* 0x008000001a00780b */ /* 0x000fe20003f0e000 */
[----:B------:R-:W-:Y:S01]  /*0380*/  @P6 FMUL R6, R6, 0.25 ;  /* 0x3e80000006066820 */ /* 0x000fe20000400000 */
[----:B------:R-:W-:-:S02]  /*0390*/  FSETP.GEU.AND P2, PT, R21, 1.175494350822287508e-38, PT ;  /* 0x008000001500780b */ /* 0x000fc40003f4e000 */
[C---:B0-----:R-:W-:Y:S02]  /*03a0*/  FSETP.GT.AND P1, PT, R25.reuse, 8.50705917302346158658e+37, PT ;  /* 0x7e8000001900780b */ /* 0x041fe40003f24000 */
[----:B------:R-:W-:Y:S02]  /*03b0*/  FSEL R3, R2, 1, P6 ;  /* 0x3f80000002037808 */ /* 0x000fe40003000000 */
[----:B------:R-:W-:Y:S01]  /*03c0*/  FSETP.GEU.AND P6, PT, R25, 1.175494350822287508e-38, PT ;  /* 0x008000001900780b */ /* 0x000fe20003fce000 */
[----:B------:R-:W-:Y:S02]  /*03d0*/  @!P5 FMUL R6, R6, 16777216 ;  /* 0x4b8000000606d820 */ /* 0x000fe40000400000 */
[----:B------:R-:W-:Y:S01]  /*03e0*/  @P3 FMUL R26, R26, 0.25 ;  /* 0x3e8000001a1a3820 */ /* 0x000fe20000400000 */
[----:B------:R-:W-:Y:S01]  /*03f0*/  @P4 FMUL R21, R21, 0.25 ;  /* 0x3e80000015154820 */ /* 0x000fe20000400000 */
[----:B------:R-:W0:Y:S02]  /*0400*/  MUFU.RCP R20, R6 ;  /* 0x0000000600147308 */ /* 0x000e240000001000 */
[----:B------:R-:W-:Y:S01]  /*0410*/  @!P0 FMUL R26, R26, 16777216 ;  /* 0x4b8000001a1a8820 */ /* 0x000fe20000400000 */
[----:B------:R-:W-:Y:S01]  /*0420*/  @!P2 FMUL R21, R21, 16777216 ;  /* 0x4b8000001515a820 */ /* 0x000fe20000400000 */
[----:B------:R-:W-:-:S04]  /*0430*/  @P1 FMUL R25, R25, 0.25 ;  /* 0x3e80000019191820 */ /* 0x000fc80000400000 */
[----:B------:R-:W-:Y:S01]  /*0440*/  @!P6 FMUL R25, R25, 16777216 ;  /* 0x4b8000001919e820 */ /* 0x000fe20000400000 */
[----:B------:R-:W1:Y:S01]  /*0450*/  MUFU.RCP R7, R26 ;  /* 0x0000001a00077308 */ /* 0x000e620000001000 */
[----:B------:R-:W-:Y:S01]  /*0460*/  @!P5 FMUL R3, R3, 16777216 ;  /* 0x4b8000000303d820 */ /* 0x000fe20000400000 */
[----:B------:R-:W-:-:S06]  /*0470*/  FSEL R28, R2, 1, P3 ;  /* 0x3f800000021c7808 */ /* 0x000fcc0001800000 */
[----:B------:R-:W2:Y:S01]  /*0480*/  MUFU.RCP R21, R21 ;  /* 0x0000001500157308 */ /* 0x000ea20000001000 */
[----:B------:R-:W-:-:S07]  /*0490*/  FSEL R24, R2, 1, P4 ;  /* 0x3f80000002187808 */ /* 0x000fce0002000000 */
[----:B------:R-:W4:Y:S01]  /*04a0*/  MUFU.RCP R6, R25 ;  /* 0x0000001900067308 */ /* 0x000f220000001000 */
[----:B------:R-:W-:Y:S01]  /*04b0*/  FSEL R27, R2, 1, P1 ;  /* 0x3f800000021b7808 */ /* 0x000fe20000800000 */
[----:B0-----:R-:W-:Y:S01]  /*04c0*/  FMUL R20, R20, R3 ;  /* 0x0000000314147220 */ /* 0x001fe20000400000 */
[----:B------:R-:W-:Y:S01]  /*04d0*/  @!P0 FMUL R28, R28, 16777216 ;  /* 0x4b8000001c1c8820 */ /* 0x000fe20000400000 */
[----:B------:R-:W0:Y:S01]  /*04e0*/  LDC.64 R2, c[0x0][0x210] ;  /* 0x00008400ff027b82 */ /* 0x000e220000000a00 */
[----:B------:R-:W-:Y:S01]  /*04f0*/  @!P2 FMUL R24, R24, 16777216 ;  /* 0x4b8000001818a820 */ /* 0x000fe20000400000 */
[----:B------:R-:W-:Y:S01]  /*0500*/  @!P6 FMUL R27, R27, 16777216 ;  /* 0x4b8000001b1be820 */ /* 0x000fe20000400000 */
[----:B-1----:R-:W-:Y:S01]  /*0510*/  FMUL R7, R7, R28 ;  /* 0x0000001c07077220 */ /* 0x002fe20000400000 */
[----:B------:R-:W-:Y:S01]  /*0520*/  FADD R29, R12, -R16 ;  /* 0x800000100c1d7221 */ /* 0x000fe20000000000 */
[----:B-----5:R-:W-:Y:S01]  /*0530*/  FADD R14, R14, -R18 ;  /* 0x800000120e0e7221 */ /* 0x020fe20000000000 */
[----:B--2---:R-:W-:Y:S01]  /*0540*/  FMUL R21, R21, R24 ;  /* 0x0000001815157220 */ /* 0x004fe20000400000 */
[----:B------:R-:W-:Y:S01]  /*0550*/  FADD R12, R13, -R17 ;  /* 0x800000110d0c7221 */ /* 0x000fe20000000000 */
[----:B------:R-:W-:Y:S01]  /*0560*/  FADD R15, R15, -R19 ;  /* 0x800000130f0f7221 */ /* 0x000fe20000000000 */
[----:B------:R-:W-:Y:S01]  /*0570*/  FMUL R29, R20, R29 ;  /* 0x0000001d141d7220 */ /* 0x000fe20000400000 */
[----:B------:R-:W-:Y:S01]  /*0580*/  FMUL R7, R7, R14 ;  /* 0x0000000e07077220 */ /* 0x000fe20000400000 */
[----:B----4-:R-:W-:Y:S01]  /*0590*/  FMUL R6, R6, R27 ;  /* 0x0000001b06067220 */ /* 0x010fe20000400000 */
[----:B------:R-:W-:Y:S01]  /*05a0*/  FMUL R12, R21, R12 ;  /* 0x0000000c150c7220 */ /* 0x000fe20000400000 */
[----:B---3--:R-:W-:Y:S01]  /*05b0*/  FFMA R4, R22, R29, R4 ;  /* 0x0000001d16047223 */ /* 0x008fe20000000004 */
[----:B------:R-:W-:Y:S01]  /*05c0*/  FFMA R7, R10, R7, R8 ;  /* 0x000000070a077223 */ /* 0x000fe20000000008 */
[----:B------:R-:W-:Y:S01]  /*05d0*/  FMUL R6, R6, R15 ;  /* 0x0000000f06067220 */ /* 0x000fe20000400000 */
[----:B------:R-:W-:-:S03]  /*05e0*/  FFMA R5, R23, R12, R5 ;  /* 0x0000000c17057223 */ /* 0x000fc60000000005 */
[----:B------:R-:W-:Y:S01]  /*05f0*/  FFMA R6, R11, R6, R9 ;  /* 0x000000060b067223 */ /* 0x000fe20000000009 */
[C---:B------:R-:W-:Y:S01]  /*0600*/  FSETP.GEU.AND P0, PT, R4.reuse, -R7, PT ;  /* 0x800000070400720b */ /* 0x040fe20003f0e000 */
[----:B------:R-:W-:Y:S02]  /*0610*/  FADD R4, R4, R7 ;  /* 0x0000000704047221 */ /* 0x000fe40000000000 */
[C---:B------:R-:W-:Y:S01]  /*0620*/  FADD R7, R5.reuse, R6 ;  /* 0x0000000605077221 */ /* 0x040fe20000000000 */
[----:B------:R-:W-:Y:S01]  /*0630*/  FSETP.GEU.AND P1, PT, R5, -R6, PT ;  /* 0x800000060500720b */ /* 0x000fe20003f2e000 */
[----:B0-----:R-:W-:Y:S01]  /*0640*/  IMAD.WIDE R2, R0, 0x4, R2 ;  /* 0x0000000400027825 */ /* 0x001fe200078e0202 */
[----:B------:R-:W-:Y:S02]  /*0650*/  FSEL R4, R4, RZ, P0 ;  /* 0x000000ff04047208 */ /* 0x000fe40000000000 */
[----:B------:R-:W-:-:S05]  /*0660*/  FSEL R5, R7, RZ, P1 ;  /* 0x000000ff07057208 */ /* 0x000fca0000800000 */
[----:B------:R-:W-:Y:S01]  /*0670*/  STG.E.64 desc[UR4][R2.64], R4 ;  /* 0x0000000402007986 */ /* 0x000fe2000c101b04 */
[----:B------:R-:W-:Y:S05]  /*0680*/  EXIT ;  /* 0x000000000000794d */ /* 0x000fea0003800000 */
.L_x_0:
[----:B------:R-:W-:-:S00]  /*0690*/  BRA `(.L_x_0) ;  /* 0xfffffffc00fc7947 */ /* 0x000fc0000383ffff */
[----:B------:R-:W-:-:S00]  /*06a0*/  NOP ;  /* 0x0000000000007918 */ /* 0x000fc00000000000 */
        /* <DEDUP_REMOVED lines=13> */
.L_x_1:


//--------------------- .nv.global.init           --------------------------
	.section	.nv.global.init,"aw",@progbits
.nv.global.init:
	.type		_$_str,@object
	.size		_$_str,(_$_str_$_2 - _$_str)
_$_str:
        /*0000*/ 	.byte	0x5f, 0x5f, 0x43, 0x55, 0x44, 0x41, 0x5f, 0x46, 0x54, 0x5a, 0x00
	.type		_$_str_$_2,@object
	.size		_$_str_$_2,(.L_1 - _$_str_$_2)
_$_str_$_2:
        /*000b*/ 	.byte	0x5f, 0x5f, 0x43, 0x55, 0x44, 0x41, 0x5f, 0x50, 0x52, 0x45, 0x43, 0x5f, 0x53, 0x51, 0x52, 0x54
        /*001b*/ 	.byte	0x00
.L_1:


//--------------------- .nv.constant0.triton_poi_fused__native_batch_norm_legit_no_training_add_relu_11 --------------------------
	.section	.nv.constant0.triton_poi_fused__native_batch_norm_legit_no_training_add_relu_11,"a",@progbits
	.sectionflags	@""
	.align	4
.nv.constant0.triton_poi_fused__native_batch_norm_legit_no_training_add_relu_11:
	.zero		620
